//
// Generated by NVIDIA NVVM Compiler
//
// Compiler Build ID: CL-36424714
// Cuda compilation tools, release 13.0, V13.0.88
// Based on NVVM 20.0.0
//

.version 9.0
.target sm_100
.address_size 64

	// .globl	_Z20transposeKernelNaiveILi16EEvPfPKfii

.visible .entry _Z20transposeKernelNaiveILi16EEvPfPKfii(
	.param .u64 .ptr .align 1 _Z20transposeKernelNaiveILi16EEvPfPKfii_param_0,
	.param .u64 .ptr .align 1 _Z20transposeKernelNaiveILi16EEvPfPKfii_param_1,
	.param .u32 _Z20transposeKernelNaiveILi16EEvPfPKfii_param_2,
	.param .u32 _Z20transposeKernelNaiveILi16EEvPfPKfii_param_3
)
{
	.reg .pred 	%p<4>;
	.reg .b32 	%r<13>;
	.reg .b32 	%f<2>;
	.reg .b64 	%rd<9>;

	ld.param.u64 	%rd1, [_Z20transposeKernelNaiveILi16EEvPfPKfii_param_0];
	ld.param.u64 	%rd2, [_Z20transposeKernelNaiveILi16EEvPfPKfii_param_1];
	ld.param.u32 	%r3, [_Z20transposeKernelNaiveILi16EEvPfPKfii_param_2];
	ld.param.u32 	%r4, [_Z20transposeKernelNaiveILi16EEvPfPKfii_param_3];
	mov.u32 	%r5, %ctaid.x;
	shl.b32 	%r6, %r5, 4;
	mov.u32 	%r7, %tid.x;
	add.s32 	%r1, %r6, %r7;
	mov.u32 	%r8, %ctaid.y;
	shl.b32 	%r9, %r8, 4;
	mov.u32 	%r10, %tid.y;
	add.s32 	%r2, %r9, %r10;
	setp.ge.s32 	%p1, %r2, %r3;
	setp.ge.s32 	%p2, %r1, %r4;
	or.pred  	%p3, %p1, %p2;
	@%p3 bra 	$L__BB0_2;
	cvta.to.global.u64 	%rd3, %rd2;
	cvta.to.global.u64 	%rd4, %rd1;
	mad.lo.s32 	%r11, %r4, %r2, %r1;
	mul.wide.s32 	%rd5, %r11, 4;
	add.s64 	%rd6, %rd3, %rd5;
	ld.global.f32 	%f1, [%rd6];
	mad.lo.s32 	%r12, %r3, %r1, %r2;
	mul.wide.s32 	%rd7, %r12, 4;
	add.s64 	%rd8, %rd4, %rd7;
	st.global.f32 	[%rd8], %f1;
$L__BB0_2:
	ret;

}


// ===== COMPILED SASS (sm_100) =====

	.target	sm_100

	.elftype	@"ET_EXEC"


//--------------------- .note.nv.tkinfo           --------------------------
	.section	.note.nv.tkinfo,"",@"SHT_NOTE"
	.sectionflags	@"SHF_NOTE_NV_TKINFO"
	.tkinfo
        /*0018*/ 	.word	0x00000002
        /*0030*/ 	.string	""
        /*0030*/ 	.string	"ptxas"
        /*0030*/ 	.string	"Cuda compilation tools, release 13.0, V13.0.88"
        /*0030*/ 	.string	"Build cuda_13.0.r13.0/compiler.36424714_0"
        /*0030*/ 	.string	"-arch sm_100 -m 64 "



//--------------------- .note.nv.cuinfo           --------------------------
	.section	.note.nv.cuinfo,"",@"SHT_NOTE"
	.sectionflags	@"SHF_NOTE_NV_CUINFO"
        /*0018*/ 	.short	0x0002
        /*001a*/ 	.short	0x0064
        /*001c*/ 	.short	0x0082
	.zero		2


//--------------------- .nv.info                  --------------------------
	.section	.nv.info,"",@"SHT_CUDA_INFO"
	.align	4


	//----- nvinfo : EIATTR_REGCOUNT
	.align		4
        /*0000*/ 	.byte	0x04, 0x2f
        /*0002*/ 	.short	(.L_1 - .L_0)
	.align		4
.L_0:
        /*0004*/ 	.word	index@(_Z20transposeKernelNaiveILi16EEvPfPKfii)
        /*0008*/ 	.word	0x0000000a


	//----- nvinfo : EIATTR_FRAME_SIZE
	.align		4
.L_1:
        /*000c*/ 	.byte	0x04, 0x11
        /*000e*/ 	.short	(.L_3 - .L_2)
	.align		4
.L_2:
        /*0010*/ 	.word	index@(_Z20transposeKernelNaiveILi16EEvPfPKfii)
        /*0014*/ 	.word	0x00000000


	//----- nvinfo : EIATTR_MIN_STACK_SIZE
	.align		4
.L_3:
        /*0018*/ 	.byte	0x04, 0x12
        /*001a*/ 	.short	(.L_5 - .L_4)
	.align		4
.L_4:
        /*001c*/ 	.word	index@(_Z20transposeKernelNaiveILi16EEvPfPKfii)
        /*0020*/ 	.word	0x00000000
.L_5:


//--------------------- .nv.compat                --------------------------
	.section	.nv.compat,"",@"SHT_CUDA_COMPAT_INFO"
	.align	4
        /*0000*/ 	.byte	0x02, 0x09, 0x00, 0x00, 0x02, 0x02, 0x01, 0x00, 0x02, 0x05, 0x05, 0x00, 0x03, 0x07, 0x01, 0x01
        /*0010*/ 	.byte	0x02, 0x03, 0x00, 0x00, 0x02, 0x06, 0x01, 0x00, 0x04, 0x0b, 0x08, 0x00, 0x09, 0x00, 0x00, 0x00
        /*0020*/ 	.byte	0x00, 0x00, 0x00, 0x00


//--------------------- .nv.info._Z20transposeKernelNaiveILi16EEvPfPKfii --------------------------
	.section	.nv.info._Z20transposeKernelNaiveILi16EEvPfPKfii,"",@"SHT_CUDA_INFO"
	.sectionflags	@""
	.align	4


	//----- nvinfo : EIATTR_CUDA_API_VERSION
	.align		4
        /*0000*/ 	.byte	0x04, 0x37
        /*0002*/ 	.short	(.L_7 - .L_6)
.L_6:
        /*0004*/ 	.word	0x00000082


	//----- nvinfo : EIATTR_KPARAM_INFO
	.align		4
.L_7:
        /*0008*/ 	.byte	0x04, 0x17
        /*000a*/ 	.short	(.L_9 - .L_8)
.L_8:
        /*000c*/ 	.word	0x00000000
        /*0010*/ 	.short	0x0003
        /*0012*/ 	.short	0x0014
        /*0014*/ 	.byte	0x00, 0xf0, 0x11, 0x00


	//----- nvinfo : EIATTR_KPARAM_INFO
	.align		4
.L_9:
        /*0018*/ 	.byte	0x04, 0x17
        /*001a*/ 	.short	(.L_11 - .L_10)
.L_10:
        /*001c*/ 	.word	0x00000000
        /*0020*/ 	.short	0x0002
        /*0022*/ 	.short	0x0010
        /*0024*/ 	.byte	0x00, 0xf0, 0x11, 0x00


	//----- nvinfo : EIATTR_KPARAM_INFO
	.align		4
.L_11:
        /*0028*/ 	.byte	0x04, 0x17
        /*002a*/ 	.short	(.L_13 - .L_12)
.L_12:
        /*002c*/ 	.word	0x00000000
        /*0030*/ 	.short	0x0001
        /*0032*/ 	.short	0x0008
        /*0034*/ 	.byte	0x00, 0xf5, 0x21, 0x00


	//----- nvinfo : EIATTR_KPARAM_INFO
	.align		4
.L_13:
        /*0038*/ 	.byte	0x04, 0x17
        /*003a*/ 	.short	(.L_15 - .L_14)
.L_14:
        /*003c*/ 	.word	0x00000000
        /*0040*/ 	.short	0x0000
        /*0042*/ 	.short	0x0000
        /*0044*/ 	.byte	0x00, 0xf5, 0x21, 0x00


	//----- nvinfo : EIATTR_SPARSE_MMA_MASK
	.align		4
.L_15:
        /*0048*/ 	.byte	0x03, 0x50
        /*004a*/ 	.short	0x0000


	//----- nvinfo : EIATTR_MAXREG_COUNT
	.align		4
        /*004c*/ 	.byte	0x03, 0x1b
        /*004e*/ 	.short	0x00ff


	//----- nvinfo : EIATTR_MERCURY_ISA_VERSION
	.align		4
        /*0050*/ 	.byte	0x03, 0x5f
        /*0052*/ 	.short	0x0101


	//----- nvinfo : EIATTR_VRC_CTA_INIT_COUNT
	.align		4
        /*0054*/ 	.byte	0x02, 0x4a
	.zero		1
	.zero		1


	//----- nvinfo : EIATTR_EXIT_INSTR_OFFSETS
	.align		4
        /*0058*/ 	.byte	0x04, 0x1c
        /*005a*/ 	.short	(.L_17 - .L_16)


	//   ....[0]....
.L_16:
        /*005c*/ 	.word	0x000000a0


	//   ....[1]....
        /*0060*/ 	.word	0x00000140


	//----- nvinfo : EIATTR_CBANK_PARAM_SIZE
	.align		4
.L_17:
        /*0064*/ 	.byte	0x03, 0x19
        /*0066*/ 	.short	0x0018


	//----- nvinfo : EIATTR_PARAM_CBANK
	.align		4
        /*0068*/ 	.byte	0x04, 0x0a
        /*006a*/ 	.short	(.L_19 - .L_18)
	.align		4
.L_18:
        /*006c*/ 	.word	index@(.nv.constant0._Z20transposeKernelNaiveILi16EEvPfPKfii)
        /*0070*/ 	.short	0x0380
        /*0072*/ 	.short	0x0018


	//----- nvinfo : EIATTR_SW_WAR
	.align		4
.L_19:
        /*0074*/ 	.byte	0x04, 0x36
        /*0076*/ 	.short	(.L_21 - .L_20)
.L_20:
        /*0078*/ 	.word	0x00000008
.L_21:


//--------------------- .nv.callgraph             --------------------------
	.section	.nv.callgraph,"",@"SHT_CUDA_CALLGRAPH"
	.align	4
	.sectionentsize	8
	.align		4
        /*0000*/ 	.word	0x00000000
	.align		4
        /*0004*/ 	.word	0xffffffff
	.align		4
        /*0008*/ 	.word	0x00000000
	.align		4
        /*000c*/ 	.word	0xfffffffe
	.align		4
        /*0010*/ 	.word	0x00000000
	.align		4
        /*0014*/ 	.word	0xfffffffd
	.align		4
        /*0018*/ 	.word	0x00000000
	.align		4
        /*001c*/ 	.word	0xfffffffc


//--------------------- .text._Z20transposeKernelNaiveILi16EEvPfPKfii --------------------------
	.section	.text._Z20transposeKernelNaiveILi16EEvPfPKfii,"ax",@progbits
	.align	128
        .global         _Z20transposeKernelNaiveILi16EEvPfPKfii
        .type           _Z20transposeKernelNaiveILi16EEvPfPKfii,@function
        .size           _Z20transposeKernelNaiveILi16EEvPfPKfii,(.L_x_1 - _Z20transposeKernelNaiveILi16EEvPfPKfii)
        .other          _Z20transposeKernelNaiveILi16EEvPfPKfii,@"STO_CUDA_ENTRY STV_DEFAULT"
_Z20transposeKernelNaiveILi16EEvPfPKfii:
.text._Z20transposeKernelNaiveILi16EEvPfPKfii:
[----:B------:R-:W-:Y:S01]  /*0000*/  LDC R1, c[0x0][0x37c] ;  /* 0x0000df00ff017b82 */ /* 0x000fe20000000800 */
[----:B------:R-:W0:Y:S01]  /*0010*/  S2R R0, SR_CTAID.X ;  /* 0x0000000000007919 */ /* 0x000e220000002500 */
[----:B------:R-:W1:Y:S01]  /*0020*/  LDCU.64 UR6, c[0x0][0x390] ;  /* 0x00007200ff0677ac */ /* 0x000e620008000a00 */
[----:B------:R-:W0:Y:S01]  /*0030*/  S2R R3, SR_TID.X ;  /* 0x0000000000037919 */ /* 0x000e220000002100 */
[----:B------:R-:W2:Y:S01]  /*0040*/  S2R R7, SR_CTAID.Y ;  /* 0x0000000000077919 */ /* 0x000ea20000002600 */
[----:B------:R-:W2:Y:S01]  /*0050*/  S2R R2, SR_TID.Y ;  /* 0x0000000000027919 */ /* 0x000ea20000002200 */
[----:B0-----:R-:W-:-:S04]  /*0060*/  LEA R0, R0, R3, 0x4 ;  /* 0x0000000300007211 */ /* 0x001fc800078e20ff */
[----:B-1----:R-:W-:Y:S02]  /*0070*/  ISETP.GE.AND P0, PT, R0, UR7, PT ;  /* 0x0000000700007c0c */ /* 0x002fe4000bf06270 */
[----:B--2---:R-:W-:-:S04]  /*0080*/  LEA R7, R7, R2, 0x4 ;  /* 0x0000000207077211 */ /* 0x004fc800078e20ff */
[----:B------:R-:W-:-:S13]  /*0090*/  ISETP.GE.OR P0, PT, R7, UR6, P0 ;  /* 0x0000000607007c0c */ /* 0x000fda0008706670 */
[----:B------:R-:W-:Y:S05]  /*00a0*/  @P0 EXIT ;  /* 0x000000000000094d */ /* 0x000fea0003800000 */
[----:B------:R-:W0:Y:S01]  /*00b0*/  LDC.64 R2, c[0x0][0x388] ;  /* 0x0000e200ff027b82 */ /* 0x000e220000000a00 */
[----:B------:R-:W1:Y:S01]  /*00c0*/  LDCU.64 UR4, c[0x0][0x358] ;  /* 0x00006b00ff0477ac */ /* 0x000e620008000a00 */
[----:B------:R-:W-:-:S04]  /*00d0*/  IMAD R5, R7, UR7, R0 ;  /* 0x0000000707057c24 */ /* 0x000fc8000f8e0200 */
[----:B0-----:R-:W-:Y:S02]  /*00e0*/  IMAD.WIDE R2, R5, 0x4, R2 ;  /* 0x0000000405027825 */ /* 0x001fe400078e0202 */
[----:B------:R-:W0:Y:S04]  /*00f0*/  LDC.64 R4, c[0x0][0x380] ;  /* 0x0000e000ff047b82 */ /* 0x000e280000000a00 */
[----:B-1----:R-:W2:Y:S01]  /*0100*/  LDG.E R3, desc[UR4][R2.64] ;  /* 0x0000000402037981 */ /* 0x002ea2000c1e1900 */
[----:B------:R-:W-:-:S04]  /*0110*/  IMAD R7, R0, UR6, R7 ;  /* 0x0000000600077c24 */ /* 0x000fc8000f8e0207 */
[----:B0-----:R-:W-:-:S05]  /*0120*/  IMAD.WIDE R4, R7, 0x4, R4 ;  /* 0x0000000407047825 */ /* 0x001fca00078e0204 */
[----:B--2---:R-:W-:Y:S01]  /*0130*/  STG.E desc[UR4][R4.64], R3 ;  /* 0x0000000304007986 */ /* 0x004fe2000c101904 */
[----:B------:R-:W-:Y:S05]  /*0140*/  EXIT ;  /* 0x000000000000794d */ /* 0x000fea0003800000 */
.L_x_0:
[----:B------:R-:W-:-:S00]  /*0150*/  BRA `(.L_x_0) ;  /* 0xfffffffc00fc7947 */ /* 0x000fc0000383ffff */
[----:B------:R-:W-:-:S00]  /*0160*/  NOP ;  /* 0x0000000000007918 */ /* 0x000fc00000000000 */
        /* <DEDUP_REMOVED lines=9> */
.L_x_1:


//--------------------- .nv.shared.reserved.0     --------------------------
	.section	.nv.shared.reserved.0,"aw",@nobits
	.weak		__nv_reservedSMEM_offset_0_alias
	.size		__nv_reservedSMEM_offset_0_alias, 0, 64
	.other		__nv_reservedSMEM_offset_0_alias,@"STO_CUDA_RESERVED_SHARED STV_DEFAULT"
__nv_reservedSMEM_offset_0_alias:
	.zero		0
	.zero		64


//--------------------- .nv.constant0._Z20transposeKernelNaiveILi16EEvPfPKfii --------------------------
	.section	.nv.constant0._Z20transposeKernelNaiveILi16EEvPfPKfii,"a",@progbits
	.sectionflags	@""
	.align	4
.nv.constant0._Z20transposeKernelNaiveILi16EEvPfPKfii:
	.zero		920


//--------------------- SYMBOLS --------------------------

	.type		.nv.reservedSmem.offset0,@object
	.size		.nv.reservedSmem.offset0,0x4
